//
// Generated by NVIDIA NVVM Compiler
//
// Compiler Build ID: CL-36424714
// Cuda compilation tools, release 13.0, V13.0.88
// Based on NVVM 20.0.0
//

.version 9.0
.target sm_100
.address_size 64

	// .globl	_ZN3cub18CUB_300001_SM_10006detail11EmptyKernelIvEEvv
.global .align 1 .b8 _ZN41_INTERNAL_76aa7211_4_k_cu_96b6451c_1725314cuda3std3__45__cpo5beginE[1];
.global .align 1 .b8 _ZN41_INTERNAL_76aa7211_4_k_cu_96b6451c_1725314cuda3std3__45__cpo3endE[1];
.global .align 1 .b8 _ZN41_INTERNAL_76aa7211_4_k_cu_96b6451c_1725314cuda3std3__45__cpo6cbeginE[1];
.global .align 1 .b8 _ZN41_INTERNAL_76aa7211_4_k_cu_96b6451c_1725314cuda3std3__45__cpo4cendE[1];
.global .align 1 .b8 _ZN41_INTERNAL_76aa7211_4_k_cu_96b6451c_1725314cuda3std3__45__cpo6rbeginE[1];
.global .align 1 .b8 _ZN41_INTERNAL_76aa7211_4_k_cu_96b6451c_1725314cuda3std3__45__cpo4rendE[1];
.global .align 1 .b8 _ZN41_INTERNAL_76aa7211_4_k_cu_96b6451c_1725314cuda3std3__45__cpo7crbeginE[1];
.global .align 1 .b8 _ZN41_INTERNAL_76aa7211_4_k_cu_96b6451c_1725314cuda3std3__45__cpo5crendE[1];
.global .align 1 .b8 _ZN41_INTERNAL_76aa7211_4_k_cu_96b6451c_1725314cuda3std3__443_GLOBAL__N__76aa7211_4_k_cu_96b6451c_1725316ignoreE[1];
.global .align 1 .b8 _ZN41_INTERNAL_76aa7211_4_k_cu_96b6451c_1725314cuda3std3__419piecewise_constructE[1];
.global .align 1 .b8 _ZN41_INTERNAL_76aa7211_4_k_cu_96b6451c_1725314cuda3std3__48in_placeE[1];
.global .align 1 .b8 _ZN41_INTERNAL_76aa7211_4_k_cu_96b6451c_1725314cuda3std3__420unreachable_sentinelE[1];
.global .align 1 .b8 _ZN41_INTERNAL_76aa7211_4_k_cu_96b6451c_1725314cuda3std3__47nulloptE[1];
.global .align 1 .b8 _ZN41_INTERNAL_76aa7211_4_k_cu_96b6451c_1725314cuda3std3__48unexpectE[1];
.global .align 1 .b8 _ZN41_INTERNAL_76aa7211_4_k_cu_96b6451c_1725314cuda3std6ranges3__45__cpo4swapE[1];
.global .align 1 .b8 _ZN41_INTERNAL_76aa7211_4_k_cu_96b6451c_1725314cuda3std6ranges3__45__cpo9iter_moveE[1];
.global .align 1 .b8 _ZN41_INTERNAL_76aa7211_4_k_cu_96b6451c_1725314cuda3std6ranges3__45__cpo5beginE[1];
.global .align 1 .b8 _ZN41_INTERNAL_76aa7211_4_k_cu_96b6451c_1725314cuda3std6ranges3__45__cpo3endE[1];
.global .align 1 .b8 _ZN41_INTERNAL_76aa7211_4_k_cu_96b6451c_1725314cuda3std6ranges3__45__cpo6cbeginE[1];
.global .align 1 .b8 _ZN41_INTERNAL_76aa7211_4_k_cu_96b6451c_1725314cuda3std6ranges3__45__cpo4cendE[1];
.global .align 1 .b8 _ZN41_INTERNAL_76aa7211_4_k_cu_96b6451c_1725314cuda3std6ranges3__45__cpo7advanceE[1];
.global .align 1 .b8 _ZN41_INTERNAL_76aa7211_4_k_cu_96b6451c_1725314cuda3std6ranges3__45__cpo9iter_swapE[1];
.global .align 1 .b8 _ZN41_INTERNAL_76aa7211_4_k_cu_96b6451c_1725314cuda3std6ranges3__45__cpo4nextE[1];
.global .align 1 .b8 _ZN41_INTERNAL_76aa7211_4_k_cu_96b6451c_1725314cuda3std6ranges3__45__cpo4prevE[1];
.global .align 1 .b8 _ZN41_INTERNAL_76aa7211_4_k_cu_96b6451c_1725314cuda3std6ranges3__45__cpo4dataE[1];
.global .align 1 .b8 _ZN41_INTERNAL_76aa7211_4_k_cu_96b6451c_1725314cuda3std6ranges3__45__cpo5cdataE[1];
.global .align 1 .b8 _ZN41_INTERNAL_76aa7211_4_k_cu_96b6451c_1725314cuda3std6ranges3__45__cpo4sizeE[1];
.global .align 1 .b8 _ZN41_INTERNAL_76aa7211_4_k_cu_96b6451c_1725314cuda3std6ranges3__45__cpo5ssizeE[1];
.global .align 1 .b8 _ZN41_INTERNAL_76aa7211_4_k_cu_96b6451c_1725314cuda3std6ranges3__45__cpo8distanceE[1];
.global .align 1 .b8 _ZN41_INTERNAL_76aa7211_4_k_cu_96b6451c_1725316thrust24THRUST_300001_SM_1000_NS8cuda_cub3parE[1];
.global .align 1 .b8 _ZN41_INTERNAL_76aa7211_4_k_cu_96b6451c_1725316thrust24THRUST_300001_SM_1000_NS8cuda_cub10par_nosyncE[1];
.global .align 1 .b8 _ZN41_INTERNAL_76aa7211_4_k_cu_96b6451c_1725316thrust24THRUST_300001_SM_1000_NS6system6detail10sequential3seqE[1];
.global .align 1 .b8 _ZN41_INTERNAL_76aa7211_4_k_cu_96b6451c_1725316thrust24THRUST_300001_SM_1000_NS12placeholders2_1E[1];
.global .align 1 .b8 _ZN41_INTERNAL_76aa7211_4_k_cu_96b6451c_1725316thrust24THRUST_300001_SM_1000_NS12placeholders2_2E[1];
.global .align 1 .b8 _ZN41_INTERNAL_76aa7211_4_k_cu_96b6451c_1725316thrust24THRUST_300001_SM_1000_NS12placeholders2_3E[1];
.global .align 1 .b8 _ZN41_INTERNAL_76aa7211_4_k_cu_96b6451c_1725316thrust24THRUST_300001_SM_1000_NS12placeholders2_4E[1];
.global .align 1 .b8 _ZN41_INTERNAL_76aa7211_4_k_cu_96b6451c_1725316thrust24THRUST_300001_SM_1000_NS12placeholders2_5E[1];
.global .align 1 .b8 _ZN41_INTERNAL_76aa7211_4_k_cu_96b6451c_1725316thrust24THRUST_300001_SM_1000_NS12placeholders2_6E[1];
.global .align 1 .b8 _ZN41_INTERNAL_76aa7211_4_k_cu_96b6451c_1725316thrust24THRUST_300001_SM_1000_NS12placeholders2_7E[1];
.global .align 1 .b8 _ZN41_INTERNAL_76aa7211_4_k_cu_96b6451c_1725316thrust24THRUST_300001_SM_1000_NS12placeholders2_8E[1];
.global .align 1 .b8 _ZN41_INTERNAL_76aa7211_4_k_cu_96b6451c_1725316thrust24THRUST_300001_SM_1000_NS12placeholders2_9E[1];
.global .align 1 .b8 _ZN41_INTERNAL_76aa7211_4_k_cu_96b6451c_1725316thrust24THRUST_300001_SM_1000_NS12placeholders3_10E[1];
.global .align 1 .b8 _ZN41_INTERNAL_76aa7211_4_k_cu_96b6451c_1725316thrust24THRUST_300001_SM_1000_NS3seqE[1];

.visible .entry _ZN3cub18CUB_300001_SM_10006detail11EmptyKernelIvEEvv()
{


	ret;

}


// ===== COMPILED SASS (sm_100) =====

	.target	sm_100

	.elftype	@"ET_EXEC"


//--------------------- .note.nv.tkinfo           --------------------------
	.section	.note.nv.tkinfo,"",@"SHT_NOTE"
	.sectionflags	@"SHF_NOTE_NV_TKINFO"
	.tkinfo
        /*0018*/ 	.word	0x00000002
        /*0030*/ 	.string	""
        /*0030*/ 	.string	"ptxas"
        /*0030*/ 	.string	"Cuda compilation tools, release 13.0, V13.0.88"
        /*0030*/ 	.string	"Build cuda_13.0.r13.0/compiler.36424714_0"
        /*0030*/ 	.string	"-arch sm_100 -m 64 "



//--------------------- .note.nv.cuinfo           --------------------------
	.section	.note.nv.cuinfo,"",@"SHT_NOTE"
	.sectionflags	@"SHF_NOTE_NV_CUINFO"
        /*0018*/ 	.short	0x0002
        /*001a*/ 	.short	0x0064
        /*001c*/ 	.short	0x0082
	.zero		2


//--------------------- .nv.info                  --------------------------
	.section	.nv.info,"",@"SHT_CUDA_INFO"
	.align	4


	//----- nvinfo : EIATTR_REGCOUNT
	.align		4
        /*0000*/ 	.byte	0x04, 0x2f
        /*0002*/ 	.short	(.L_44 - .L_43)
	.align		4
.L_43:
        /*0004*/ 	.word	index@(_ZN3cub18CUB_300001_SM_10006detail11EmptyKernelIvEEvv)
        /*0008*/ 	.word	0x00000004


	//----- nvinfo : EIATTR_FRAME_SIZE
	.align		4
.L_44:
        /*000c*/ 	.byte	0x04, 0x11
        /*000e*/ 	.short	(.L_46 - .L_45)
	.align		4
.L_45:
        /*0010*/ 	.word	index@(_ZN3cub18CUB_300001_SM_10006detail11EmptyKernelIvEEvv)
        /*0014*/ 	.word	0x00000000


	//----- nvinfo : EIATTR_MIN_STACK_SIZE
	.align		4
.L_46:
        /*0018*/ 	.byte	0x04, 0x12
        /*001a*/ 	.short	(.L_48 - .L_47)
	.align		4
.L_47:
        /*001c*/ 	.word	index@(_ZN3cub18CUB_300001_SM_10006detail11EmptyKernelIvEEvv)
        /*0020*/ 	.word	0x00000000
.L_48:


//--------------------- .nv.compat                --------------------------
	.section	.nv.compat,"",@"SHT_CUDA_COMPAT_INFO"
	.align	4
        /*0000*/ 	.byte	0x02, 0x09, 0x00, 0x00, 0x02, 0x02, 0x01, 0x00, 0x02, 0x05, 0x05, 0x00, 0x03, 0x07, 0x01, 0x01
        /*0010*/ 	.byte	0x02, 0x03, 0x00, 0x00, 0x02, 0x06, 0x01, 0x00, 0x04, 0x0b, 0x08, 0x00, 0x09, 0x00, 0x00, 0x00
        /*0020*/ 	.byte	0x00, 0x00, 0x00, 0x00


//--------------------- .nv.info._ZN3cub18CUB_300001_SM_10006detail11EmptyKernelIvEEvv --------------------------
	.section	.nv.info._ZN3cub18CUB_300001_SM_10006detail11EmptyKernelIvEEvv,"",@"SHT_CUDA_INFO"
	.sectionflags	@""
	.align	4


	//----- nvinfo : EIATTR_CUDA_API_VERSION
	.align		4
        /*0000*/ 	.byte	0x04, 0x37
        /*0002*/ 	.short	(.L_50 - .L_49)
.L_49:
        /*0004*/ 	.word	0x00000082


	//----- nvinfo : EIATTR_SPARSE_MMA_MASK
	.align		4
.L_50:
        /*0008*/ 	.byte	0x03, 0x50
        /*000a*/ 	.short	0x0000


	//----- nvinfo : EIATTR_MAXREG_COUNT
	.align		4
        /*000c*/ 	.byte	0x03, 0x1b
        /*000e*/ 	.short	0x00ff


	//----- nvinfo : EIATTR_MERCURY_ISA_VERSION
	.align		4
        /*0010*/ 	.byte	0x03, 0x5f
        /*0012*/ 	.short	0x0101


	//----- nvinfo : EIATTR_VRC_CTA_INIT_COUNT
	.align		4
        /*0014*/ 	.byte	0x02, 0x4a
	.zero		1
	.zero		1


	//----- nvinfo : EIATTR_EXIT_INSTR_OFFSETS
	.align		4
        /*0018*/ 	.byte	0x04, 0x1c
        /*001a*/ 	.short	(.L_52 - .L_51)


	//   ....[0]....
.L_51:
        /*001c*/ 	.word	0x00000010


	//----- nvinfo : EIATTR_SW_WAR
	.align		4
.L_52:
        /*0020*/ 	.byte	0x04, 0x36
        /*0022*/ 	.short	(.L_54 - .L_53)
.L_53:
        /*0024*/ 	.word	0x00000008
.L_54:


//--------------------- .nv.callgraph             --------------------------
	.section	.nv.callgraph,"",@"SHT_CUDA_CALLGRAPH"
	.align	4
	.sectionentsize	8
	.align		4
        /*0000*/ 	.word	0x00000000
	.align		4
        /*0004*/ 	.word	0xffffffff
	.align		4
        /*0008*/ 	.word	0x00000000
	.align		4
        /*000c*/ 	.word	0xfffffffe
	.align		4
        /*0010*/ 	.word	0x00000000
	.align		4
        /*0014*/ 	.word	0xfffffffd
	.align		4
        /*0018*/ 	.word	0x00000000
	.align		4
        /*001c*/ 	.word	0xfffffffc


//--------------------- .nv.constant4             --------------------------
	.section	.nv.constant4,"a",@progbits
	.align	8
	.align		8
.nv.constant4:
        /*0000*/ 	.dword	_ZN41_INTERNAL_76aa7211_4_k_cu_96b6451c_1726764cuda3std3__45__cpo5beginE
	.align		8
        /*0008*/ 	.dword	_ZN41_INTERNAL_76aa7211_4_k_cu_96b6451c_1726764cuda3std3__45__cpo3endE
	.align		8
        /*0010*/ 	.dword	_ZN41_INTERNAL_76aa7211_4_k_cu_96b6451c_1726764cuda3std3__45__cpo6cbeginE
	.align		8
        /*0018*/ 	.dword	_ZN41_INTERNAL_76aa7211_4_k_cu_96b6451c_1726764cuda3std3__45__cpo4cendE
	.align		8
        /*0020*/ 	.dword	_ZN41_INTERNAL_76aa7211_4_k_cu_96b6451c_1726764cuda3std3__45__cpo6rbeginE
	.align		8
        /*0028*/ 	.dword	_ZN41_INTERNAL_76aa7211_4_k_cu_96b6451c_1726764cuda3std3__45__cpo4rendE
	.align		8
        /*0030*/ 	.dword	_ZN41_INTERNAL_76aa7211_4_k_cu_96b6451c_1726764cuda3std3__45__cpo7crbeginE
	.align		8
        /*0038*/ 	.dword	_ZN41_INTERNAL_76aa7211_4_k_cu_96b6451c_1726764cuda3std3__45__cpo5crendE
	.align		8
        /*0040*/ 	.dword	_ZN41_INTERNAL_76aa7211_4_k_cu_96b6451c_1726764cuda3std3__443_GLOBAL__N__76aa7211_4_k_cu_96b6451c_1726766ignoreE
	.align		8
        /*0048*/ 	.dword	_ZN41_INTERNAL_76aa7211_4_k_cu_96b6451c_1726764cuda3std3__419piecewise_constructE
	.align		8
        /*0050*/ 	.dword	_ZN41_INTERNAL_76aa7211_4_k_cu_96b6451c_1726764cuda3std3__48in_placeE
	.align		8
        /*0058*/ 	.dword	_ZN41_INTERNAL_76aa7211_4_k_cu_96b6451c_1726764cuda3std3__420unreachable_sentinelE
	.align		8
        /*0060*/ 	.dword	_ZN41_INTERNAL_76aa7211_4_k_cu_96b6451c_1726764cuda3std3__47nulloptE
	.align		8
        /*0068*/ 	.dword	_ZN41_INTERNAL_76aa7211_4_k_cu_96b6451c_1726764cuda3std3__48unexpectE
	.align		8
        /*0070*/ 	.dword	_ZN41_INTERNAL_76aa7211_4_k_cu_96b6451c_1726764cuda3std6ranges3__45__cpo4swapE
	.align		8
        /*0078*/ 	.dword	_ZN41_INTERNAL_76aa7211_4_k_cu_96b6451c_1726764cuda3std6ranges3__45__cpo9iter_moveE
	.align		8
        /*0080*/ 	.dword	_ZN41_INTERNAL_76aa7211_4_k_cu_96b6451c_1726764cuda3std6ranges3__45__cpo5beginE
	.align		8
        /*0088*/ 	.dword	_ZN41_INTERNAL_76aa7211_4_k_cu_96b6451c_1726764cuda3std6ranges3__45__cpo3endE
	.align		8
        /*0090*/ 	.dword	_ZN41_INTERNAL_76aa7211_4_k_cu_96b6451c_1726764cuda3std6ranges3__45__cpo6cbeginE
	.align		8
        /*0098*/ 	.dword	_ZN41_INTERNAL_76aa7211_4_k_cu_96b6451c_1726764cuda3std6ranges3__45__cpo4cendE
	.align		8
        /*00a0*/ 	.dword	_ZN41_INTERNAL_76aa7211_4_k_cu_96b6451c_1726764cuda3std6ranges3__45__cpo7advanceE
	.align		8
        /*00a8*/ 	.dword	_ZN41_INTERNAL_76aa7211_4_k_cu_96b6451c_1726764cuda3std6ranges3__45__cpo9iter_swapE
	.align		8
        /*00b0*/ 	.dword	_ZN41_INTERNAL_76aa7211_4_k_cu_96b6451c_1726764cuda3std6ranges3__45__cpo4nextE
	.align		8
        /*00b8*/ 	.dword	_ZN41_INTERNAL_76aa7211_4_k_cu_96b6451c_1726764cuda3std6ranges3__45__cpo4prevE
	.align		8
        /*00c0*/ 	.dword	_ZN41_INTERNAL_76aa7211_4_k_cu_96b6451c_1726764cuda3std6ranges3__45__cpo4dataE
	.align		8
        /*00c8*/ 	.dword	_ZN41_INTERNAL_76aa7211_4_k_cu_96b6451c_1726764cuda3std6ranges3__45__cpo5cdataE
	.align		8
        /*00d0*/ 	.dword	_ZN41_INTERNAL_76aa7211_4_k_cu_96b6451c_1726764cuda3std6ranges3__45__cpo4sizeE
	.align		8
        /*00d8*/ 	.dword	_ZN41_INTERNAL_76aa7211_4_k_cu_96b6451c_1726764cuda3std6ranges3__45__cpo5ssizeE
	.align		8
        /*00e0*/ 	.dword	_ZN41_INTERNAL_76aa7211_4_k_cu_96b6451c_1726764cuda3std6ranges3__45__cpo8distanceE
	.align		8
        /*00e8*/ 	.dword	_ZN41_INTERNAL_76aa7211_4_k_cu_96b6451c_1726766thrust24THRUST_300001_SM_1000_NS8cuda_cub3parE
	.align		8
        /*00f0*/ 	.dword	_ZN41_INTERNAL_76aa7211_4_k_cu_96b6451c_1726766thrust24THRUST_300001_SM_1000_NS8cuda_cub10par_nosyncE
	.align		8
        /*00f8*/ 	.dword	_ZN41_INTERNAL_76aa7211_4_k_cu_96b6451c_1726766thrust24THRUST_300001_SM_1000_NS6system6detail10sequential3seqE
	.align		8
        /*0100*/ 	.dword	_ZN41_INTERNAL_76aa7211_4_k_cu_96b6451c_1726766thrust24THRUST_300001_SM_1000_NS12placeholders2_1E
	.align		8
        /*0108*/ 	.dword	_ZN41_INTERNAL_76aa7211_4_k_cu_96b6451c_1726766thrust24THRUST_300001_SM_1000_NS12placeholders2_2E
	.align		8
        /*0110*/ 	.dword	_ZN41_INTERNAL_76aa7211_4_k_cu_96b6451c_1726766thrust24THRUST_300001_SM_1000_NS12placeholders2_3E
	.align		8
        /*0118*/ 	.dword	_ZN41_INTERNAL_76aa7211_4_k_cu_96b6451c_1726766thrust24THRUST_300001_SM_1000_NS12placeholders2_4E
	.align		8
        /*0120*/ 	.dword	_ZN41_INTERNAL_76aa7211_4_k_cu_96b6451c_1726766thrust24THRUST_300001_SM_1000_NS12placeholders2_5E
	.align		8
        /*0128*/ 	.dword	_ZN41_INTERNAL_76aa7211_4_k_cu_96b6451c_1726766thrust24THRUST_300001_SM_1000_NS12placeholders2_6E
	.align		8
        /*0130*/ 	.dword	_ZN41_INTERNAL_76aa7211_4_k_cu_96b6451c_1726766thrust24THRUST_300001_SM_1000_NS12placeholders2_7E
	.align		8
        /*0138*/ 	.dword	_ZN41_INTERNAL_76aa7211_4_k_cu_96b6451c_1726766thrust24THRUST_300001_SM_1000_NS12placeholders2_8E
	.align		8
        /*0140*/ 	.dword	_ZN41_INTERNAL_76aa7211_4_k_cu_96b6451c_1726766thrust24THRUST_300001_SM_1000_NS12placeholders2_9E
	.align		8
        /*0148*/ 	.dword	_ZN41_INTERNAL_76aa7211_4_k_cu_96b6451c_1726766thrust24THRUST_300001_SM_1000_NS12placeholders3_10E
	.align		8
        /*0150*/ 	.dword	_ZN41_INTERNAL_76aa7211_4_k_cu_96b6451c_1726766thrust24THRUST_300001_SM_1000_NS3seqE


//--------------------- .text._ZN3cub18CUB_300001_SM_10006detail11EmptyKernelIvEEvv --------------------------
	.section	.text._ZN3cub18CUB_300001_SM_10006detail11EmptyKernelIvEEvv,"ax",@progbits
	.align	128
        .global         _ZN3cub18CUB_300001_SM_10006detail11EmptyKernelIvEEvv
        .type           _ZN3cub18CUB_300001_SM_10006detail11EmptyKernelIvEEvv,@function
        .size           _ZN3cub18CUB_300001_SM_10006detail11EmptyKernelIvEEvv,(.L_x_1 - _ZN3cub18CUB_300001_SM_10006detail11EmptyKernelIvEEvv)
        .other          _ZN3cub18CUB_300001_SM_10006detail11EmptyKernelIvEEvv,@"STO_CUDA_ENTRY STV_DEFAULT"
_ZN3cub18CUB_300001_SM_10006detail11EmptyKernelIvEEvv:
.text._ZN3cub18CUB_300001_SM_10006detail11EmptyKernelIvEEvv:
[----:B------:R-:W-:Y:S01]  /*0000*/  LDC R1, c[0x0][0x37c] ;  /* 0x0000df00ff017b82 */ /* 0x000fe20000000800 */
[----:B------:R-:W-:Y:S05]  /*0010*/  EXIT ;  /* 0x000000000000794d */ /* 0x000fea0003800000 */
.L_x_0:
[----:B------:R-:W-:-:S00]  /*0020*/  BRA `(.L_x_0) ;  /* 0xfffffffc00fc7947 */ /* 0x000fc0000383ffff */
[----:B------:R-:W-:-:S00]  /*0030*/  NOP ;  /* 0x0000000000007918 */ /* 0x000fc00000000000 */
        /* <DEDUP_REMOVED lines=12> */
.L_x_1:


//--------------------- .nv.shared.reserved.0     --------------------------
	.section	.nv.shared.reserved.0,"aw",@nobits
	.weak		__nv_reservedSMEM_offset_0_alias
	.size		__nv_reservedSMEM_offset_0_alias, 0, 64
	.other		__nv_reservedSMEM_offset_0_alias,@"STO_CUDA_RESERVED_SHARED STV_DEFAULT"
__nv_reservedSMEM_offset_0_alias:
	.zero		0
	.zero		64


//--------------------- .nv.global                --------------------------
	.section	.nv.global,"aw",@nobits
.nv.global:
	.type		_ZN41_INTERNAL_76aa7211_4_k_cu_96b6451c_1726766thrust24THRUST_300001_SM_1000_NS3seqE,@object
	.size		_ZN41_INTERNAL_76aa7211_4_k_cu_96b6451c_1726766thrust24THRUST_300001_SM_1000_NS3seqE,(_ZN41_INTERNAL_76aa7211_4_k_cu_96b6451c_1726764cuda3std3__48in_placeE - _ZN41_INTERNAL_76aa7211_4_k_cu_96b6451c_1726766thrust24THRUST_300001_SM_1000_NS3seqE)
_ZN41_INTERNAL_76aa7211_4_k_cu_96b6451c_1726766thrust24THRUST_300001_SM_1000_NS3seqE:
	.zero		1
	.type		_ZN41_INTERNAL_76aa7211_4_k_cu_96b6451c_1726764cuda3std3__48in_placeE,@object
	.size		_ZN41_INTERNAL_76aa7211_4_k_cu_96b6451c_1726764cuda3std3__48in_placeE,(_ZN41_INTERNAL_76aa7211_4_k_cu_96b6451c_1726764cuda3std6ranges3__45__cpo4sizeE - _ZN41_INTERNAL_76aa7211_4_k_cu_96b6451c_1726764cuda3std3__48in_placeE)
_ZN41_INTERNAL_76aa7211_4_k_cu_96b6451c_1726764cuda3std3__48in_placeE:
	.zero		1
	.type		_ZN41_INTERNAL_76aa7211_4_k_cu_96b6451c_1726764cuda3std6ranges3__45__cpo4sizeE,@object
	.size		_ZN41_INTERNAL_76aa7211_4_k_cu_96b6451c_1726764cuda3std6ranges3__45__cpo4sizeE,(_ZN41_INTERNAL_76aa7211_4_k_cu_96b6451c_1726766thrust24THRUST_300001_SM_1000_NS12placeholders2_3E - _ZN41_INTERNAL_76aa7211_4_k_cu_96b6451c_1726764cuda3std6ranges3__45__cpo4sizeE)
_ZN41_INTERNAL_76aa7211_4_k_cu_96b6451c_1726764cuda3std6ranges3__45__cpo4sizeE:
	.zero		1
	.type		_ZN41_INTERNAL_76aa7211_4_k_cu_96b6451c_1726766thrust24THRUST_300001_SM_1000_NS12placeholders2_3E,@object
	.size		_ZN41_INTERNAL_76aa7211_4_k_cu_96b6451c_1726766thrust24THRUST_300001_SM_1000_NS12placeholders2_3E,(_ZN41_INTERNAL_76aa7211_4_k_cu_96b6451c_1726764cuda3std3__45__cpo6cbeginE - _ZN41_INTERNAL_76aa7211_4_k_cu_96b6451c_1726766thrust24THRUST_300001_SM_1000_NS12placeholders2_3E)
_ZN41_INTERNAL_76aa7211_4_k_cu_96b6451c_1726766thrust24THRUST_300001_SM_1000_NS12placeholders2_3E:
	.zero		1
	.type		_ZN41_INTERNAL_76aa7211_4_k_cu_96b6451c_1726764cuda3std3__45__cpo6cbeginE,@object
	.size		_ZN41_INTERNAL_76aa7211_4_k_cu_96b6451c_1726764cuda3std3__45__cpo6cbeginE,(_ZN41_INTERNAL_76aa7211_4_k_cu_96b6451c_1726764cuda3std6ranges3__45__cpo6cbeginE - _ZN41_INTERNAL_76aa7211_4_k_cu_96b6451c_1726764cuda3std3__45__cpo6cbeginE)
_ZN41_INTERNAL_76aa7211_4_k_cu_96b6451c_1726764cuda3std3__45__cpo6cbeginE:
	.zero		1
	.type		_ZN41_INTERNAL_76aa7211_4_k_cu_96b6451c_1726764cuda3std6ranges3__45__cpo6cbeginE,@object
	.size		_ZN41_INTERNAL_76aa7211_4_k_cu_96b6451c_1726764cuda3std6ranges3__45__cpo6cbeginE,(_ZN41_INTERNAL_76aa7211_4_k_cu_96b6451c_1726766thrust24THRUST_300001_SM_1000_NS12placeholders2_7E - _ZN41_INTERNAL_76aa7211_4_k_cu_96b6451c_1726764cuda3std6ranges3__45__cpo6cbeginE)
_ZN41_INTERNAL_76aa7211_4_k_cu_96b6451c_1726764cuda3std6ranges3__45__cpo6cbeginE:
	.zero		1
	.type		_ZN41_INTERNAL_76aa7211_4_k_cu_96b6451c_1726766thrust24THRUST_300001_SM_1000_NS12placeholders2_7E,@object
	.size		_ZN41_INTERNAL_76aa7211_4_k_cu_96b6451c_1726766thrust24THRUST_300001_SM_1000_NS12placeholders2_7E,(_ZN41_INTERNAL_76aa7211_4_k_cu_96b6451c_1726764cuda3std3__45__cpo7crbeginE - _ZN41_INTERNAL_76aa7211_4_k_cu_96b6451c_1726766thrust24THRUST_300001_SM_1000_NS12placeholders2_7E)
_ZN41_INTERNAL_76aa7211_4_k_cu_96b6451c_1726766thrust24THRUST_300001_SM_1000_NS12placeholders2_7E:
	.zero		1
	.type		_ZN41_INTERNAL_76aa7211_4_k_cu_96b6451c_1726764cuda3std3__45__cpo7crbeginE,@object
	.size		_ZN41_INTERNAL_76aa7211_4_k_cu_96b6451c_1726764cuda3std3__45__cpo7crbeginE,(_ZN41_INTERNAL_76aa7211_4_k_cu_96b6451c_1726764cuda3std6ranges3__45__cpo4nextE - _ZN41_INTERNAL_76aa7211_4_k_cu_96b6451c_1726764cuda3std3__45__cpo7crbeginE)
_ZN41_INTERNAL_76aa7211_4_k_cu_96b6451c_1726764cuda3std3__45__cpo7crbeginE:
	.zero		1
	.type		_ZN41_INTERNAL_76aa7211_4_k_cu_96b6451c_1726764cuda3std6ranges3__45__cpo4nextE,@object
	.size		_ZN41_INTERNAL_76aa7211_4_k_cu_96b6451c_1726764cuda3std6ranges3__45__cpo4nextE,(_ZN41_INTERNAL_76aa7211_4_k_cu_96b6451c_1726764cuda3std6ranges3__45__cpo4swapE - _ZN41_INTERNAL_76aa7211_4_k_cu_96b6451c_1726764cuda3std6ranges3__45__cpo4nextE)
_ZN41_INTERNAL_76aa7211_4_k_cu_96b6451c_1726764cuda3std6ranges3__45__cpo4nextE:
	.zero		1
	.type		_ZN41_INTERNAL_76aa7211_4_k_cu_96b6451c_1726764cuda3std6ranges3__45__cpo4swapE,@object
	.size		_ZN41_INTERNAL_76aa7211_4_k_cu_96b6451c_1726764cuda3std6ranges3__45__cpo4swapE,(_ZN41_INTERNAL_76aa7211_4_k_cu_96b6451c_1726766thrust24THRUST_300001_SM_1000_NS8cuda_cub10par_nosyncE - _ZN41_INTERNAL_76aa7211_4_k_cu_96b6451c_1726764cuda3std6ranges3__45__cpo4swapE)
_ZN41_INTERNAL_76aa7211_4_k_cu_96b6451c_1726764cuda3std6ranges3__45__cpo4swapE:
	.zero		1
	.type		_ZN41_INTERNAL_76aa7211_4_k_cu_96b6451c_1726766thrust24THRUST_300001_SM_1000_NS8cuda_cub10par_nosyncE,@object
	.size		_ZN41_INTERNAL_76aa7211_4_k_cu_96b6451c_1726766thrust24THRUST_300001_SM_1000_NS8cuda_cub10par_nosyncE,(_ZN41_INTERNAL_76aa7211_4_k_cu_96b6451c_1726766thrust24THRUST_300001_SM_1000_NS12placeholders2_9E - _ZN41_INTERNAL_76aa7211_4_k_cu_96b6451c_1726766thrust24THRUST_300001_SM_1000_NS8cuda_cub10par_nosyncE)
_ZN41_INTERNAL_76aa7211_4_k_cu_96b6451c_1726766thrust24THRUST_300001_SM_1000_NS8cuda_cub10par_nosyncE:
	.zero		1
	.type		_ZN41_INTERNAL_76aa7211_4_k_cu_96b6451c_1726766thrust24THRUST_300001_SM_1000_NS12placeholders2_9E,@object
	.size		_ZN41_INTERNAL_76aa7211_4_k_cu_96b6451c_1726766thrust24THRUST_300001_SM_1000_NS12placeholders2_9E,(_ZN41_INTERNAL_76aa7211_4_k_cu_96b6451c_1726764cuda3std3__443_GLOBAL__N__76aa7211_4_k_cu_96b6451c_1726766ignoreE - _ZN41_INTERNAL_76aa7211_4_k_cu_96b6451c_1726766thrust24THRUST_300001_SM_1000_NS12placeholders2_9E)
_ZN41_INTERNAL_76aa7211_4_k_cu_96b6451c_1726766thrust24THRUST_300001_SM_1000_NS12placeholders2_9E:
	.zero		1
	.type		_ZN41_INTERNAL_76aa7211_4_k_cu_96b6451c_1726764cuda3std3__443_GLOBAL__N__76aa7211_4_k_cu_96b6451c_1726766ignoreE,@object
	.size		_ZN41_INTERNAL_76aa7211_4_k_cu_96b6451c_1726764cuda3std3__443_GLOBAL__N__76aa7211_4_k_cu_96b6451c_1726766ignoreE,(_ZN41_INTERNAL_76aa7211_4_k_cu_96b6451c_1726764cuda3std6ranges3__45__cpo4dataE - _ZN41_INTERNAL_76aa7211_4_k_cu_96b6451c_1726764cuda3std3__443_GLOBAL__N__76aa7211_4_k_cu_96b6451c_1726766ignoreE)
_ZN41_INTERNAL_76aa7211_4_k_cu_96b6451c_1726764cuda3std3__443_GLOBAL__N__76aa7211_4_k_cu_96b6451c_1726766ignoreE:
	.zero		1
	.type		_ZN41_INTERNAL_76aa7211_4_k_cu_96b6451c_1726764cuda3std6ranges3__45__cpo4dataE,@object
	.size		_ZN41_INTERNAL_76aa7211_4_k_cu_96b6451c_1726764cuda3std6ranges3__45__cpo4dataE,(_ZN41_INTERNAL_76aa7211_4_k_cu_96b6451c_1726766thrust24THRUST_300001_SM_1000_NS12placeholders2_1E - _ZN41_INTERNAL_76aa7211_4_k_cu_96b6451c_1726764cuda3std6ranges3__45__cpo4dataE)
_ZN41_INTERNAL_76aa7211_4_k_cu_96b6451c_1726764cuda3std6ranges3__45__cpo4dataE:
	.zero		1
	.type		_ZN41_INTERNAL_76aa7211_4_k_cu_96b6451c_1726766thrust24THRUST_300001_SM_1000_NS12placeholders2_1E,@object
	.size		_ZN41_INTERNAL_76aa7211_4_k_cu_96b6451c_1726766thrust24THRUST_300001_SM_1000_NS12placeholders2_1E,(_ZN41_INTERNAL_76aa7211_4_k_cu_96b6451c_1726764cuda3std3__45__cpo5beginE - _ZN41_INTERNAL_76aa7211_4_k_cu_96b6451c_1726766thrust24THRUST_300001_SM_1000_NS12placeholders2_1E)
_ZN41_INTERNAL_76aa7211_4_k_cu_96b6451c_1726766thrust24THRUST_300001_SM_1000_NS12placeholders2_1E:
	.zero		1
	.type		_ZN41_INTERNAL_76aa7211_4_k_cu_96b6451c_1726764cuda3std3__45__cpo5beginE,@object
	.size		_ZN41_INTERNAL_76aa7211_4_k_cu_96b6451c_1726764cuda3std3__45__cpo5beginE,(_ZN41_INTERNAL_76aa7211_4_k_cu_96b6451c_1726764cuda3std6ranges3__45__cpo5beginE - _ZN41_INTERNAL_76aa7211_4_k_cu_96b6451c_1726764cuda3std3__45__cpo5beginE)
_ZN41_INTERNAL_76aa7211_4_k_cu_96b6451c_1726764cuda3std3__45__cpo5beginE:
	.zero		1
	.type		_ZN41_INTERNAL_76aa7211_4_k_cu_96b6451c_1726764cuda3std6ranges3__45__cpo5beginE,@object
	.size		_ZN41_INTERNAL_76aa7211_4_k_cu_96b6451c_1726764cuda3std6ranges3__45__cpo5beginE,(_ZN41_INTERNAL_76aa7211_4_k_cu_96b6451c_1726766thrust24THRUST_300001_SM_1000_NS12placeholders2_5E - _ZN41_INTERNAL_76aa7211_4_k_cu_96b6451c_1726764cuda3std6ranges3__45__cpo5beginE)
_ZN41_INTERNAL_76aa7211_4_k_cu_96b6451c_1726764cuda3std6ranges3__45__cpo5beginE:
	.zero		1
	.type		_ZN41_INTERNAL_76aa7211_4_k_cu_96b6451c_1726766thrust24THRUST_300001_SM_1000_NS12placeholders2_5E,@object
	.size		_ZN41_INTERNAL_76aa7211_4_k_cu_96b6451c_1726766thrust24THRUST_300001_SM_1000_NS12placeholders2_5E,(_ZN41_INTERNAL_76aa7211_4_k_cu_96b6451c_1726764cuda3std3__45__cpo6rbeginE - _ZN41_INTERNAL_76aa7211_4_k_cu_96b6451c_1726766thrust24THRUST_300001_SM_1000_NS12placeholders2_5E)
_ZN41_INTERNAL_76aa7211_4_k_cu_96b6451c_1726766thrust24THRUST_300001_SM_1000_NS12placeholders2_5E:
	.zero		1
	.type		_ZN41_INTERNAL_76aa7211_4_k_cu_96b6451c_1726764cuda3std3__45__cpo6rbeginE,@object
	.size		_ZN41_INTERNAL_76aa7211_4_k_cu_96b6451c_1726764cuda3std3__45__cpo6rbeginE,(_ZN41_INTERNAL_76aa7211_4_k_cu_96b6451c_1726764cuda3std6ranges3__45__cpo7advanceE - _ZN41_INTERNAL_76aa7211_4_k_cu_96b6451c_1726764cuda3std3__45__cpo6rbeginE)
_ZN41_INTERNAL_76aa7211_4_k_cu_96b6451c_1726764cuda3std3__45__cpo6rbeginE:
	.zero		1
	.type		_ZN41_INTERNAL_76aa7211_4_k_cu_96b6451c_1726764cuda3std6ranges3__45__cpo7advanceE,@object
	.size		_ZN41_INTERNAL_76aa7211_4_k_cu_96b6451c_1726764cuda3std6ranges3__45__cpo7advanceE,(_ZN41_INTERNAL_76aa7211_4_k_cu_96b6451c_1726764cuda3std3__47nulloptE - _ZN41_INTERNAL_76aa7211_4_k_cu_96b6451c_1726764cuda3std6ranges3__45__cpo7advanceE)
_ZN41_INTERNAL_76aa7211_4_k_cu_96b6451c_1726764cuda3std6ranges3__45__cpo7advanceE:
	.zero		1
	.type		_ZN41_INTERNAL_76aa7211_4_k_cu_96b6451c_1726764cuda3std3__47nulloptE,@object
	.size		_ZN41_INTERNAL_76aa7211_4_k_cu_96b6451c_1726764cuda3std3__47nulloptE,(_ZN41_INTERNAL_76aa7211_4_k_cu_96b6451c_1726764cuda3std6ranges3__45__cpo8distanceE - _ZN41_INTERNAL_76aa7211_4_k_cu_96b6451c_1726764cuda3std3__47nulloptE)
_ZN41_INTERNAL_76aa7211_4_k_cu_96b6451c_1726764cuda3std3__47nulloptE:
	.zero		1
	.type		_ZN41_INTERNAL_76aa7211_4_k_cu_96b6451c_1726764cuda3std6ranges3__45__cpo8distanceE,@object
	.size		_ZN41_INTERNAL_76aa7211_4_k_cu_96b6451c_1726764cuda3std6ranges3__45__cpo8distanceE,(_ZN41_INTERNAL_76aa7211_4_k_cu_96b6451c_1726766thrust24THRUST_300001_SM_1000_NS12placeholders3_10E - _ZN41_INTERNAL_76aa7211_4_k_cu_96b6451c_1726764cuda3std6ranges3__45__cpo8distanceE)
_ZN41_INTERNAL_76aa7211_4_k_cu_96b6451c_1726764cuda3std6ranges3__45__cpo8distanceE:
	.zero		1
	.type		_ZN41_INTERNAL_76aa7211_4_k_cu_96b6451c_1726766thrust24THRUST_300001_SM_1000_NS12placeholders3_10E,@object
	.size		_ZN41_INTERNAL_76aa7211_4_k_cu_96b6451c_1726766thrust24THRUST_300001_SM_1000_NS12placeholders3_10E,(_ZN41_INTERNAL_76aa7211_4_k_cu_96b6451c_1726764cuda3std3__419piecewise_constructE - _ZN41_INTERNAL_76aa7211_4_k_cu_96b6451c_1726766thrust24THRUST_300001_SM_1000_NS12placeholders3_10E)
_ZN41_INTERNAL_76aa7211_4_k_cu_96b6451c_1726766thrust24THRUST_300001_SM_1000_NS12placeholders3_10E:
	.zero		1
	.type		_ZN41_INTERNAL_76aa7211_4_k_cu_96b6451c_1726764cuda3std3__419piecewise_constructE,@object
	.size		_ZN41_INTERNAL_76aa7211_4_k_cu_96b6451c_1726764cuda3std3__419piecewise_constructE,(_ZN41_INTERNAL_76aa7211_4_k_cu_96b6451c_1726764cuda3std6ranges3__45__cpo5cdataE - _ZN41_INTERNAL_76aa7211_4_k_cu_96b6451c_1726764cuda3std3__419piecewise_constructE)
_ZN41_INTERNAL_76aa7211_4_k_cu_96b6451c_1726764cuda3std3__419piecewise_constructE:
	.zero		1
	.type		_ZN41_INTERNAL_76aa7211_4_k_cu_96b6451c_1726764cuda3std6ranges3__45__cpo5cdataE,@object
	.size		_ZN41_INTERNAL_76aa7211_4_k_cu_96b6451c_1726764cuda3std6ranges3__45__cpo5cdataE,(_ZN41_INTERNAL_76aa7211_4_k_cu_96b6451c_1726766thrust24THRUST_300001_SM_1000_NS12placeholders2_2E - _ZN41_INTERNAL_76aa7211_4_k_cu_96b6451c_1726764cuda3std6ranges3__45__cpo5cdataE)
_ZN41_INTERNAL_76aa7211_4_k_cu_96b6451c_1726764cuda3std6ranges3__45__cpo5cdataE:
	.zero		1
	.type		_ZN41_INTERNAL_76aa7211_4_k_cu_96b6451c_1726766thrust24THRUST_300001_SM_1000_NS12placeholders2_2E,@object
	.size		_ZN41_INTERNAL_76aa7211_4_k_cu_96b6451c_1726766thrust24THRUST_300001_SM_1000_NS12placeholders2_2E,(_ZN41_INTERNAL_76aa7211_4_k_cu_96b6451c_1726764cuda3std3__45__cpo3endE - _ZN41_INTERNAL_76aa7211_4_k_cu_96b6451c_1726766thrust24THRUST_300001_SM_1000_NS12placeholders2_2E)
_ZN41_INTERNAL_76aa7211_4_k_cu_96b6451c_1726766thrust24THRUST_300001_SM_1000_NS12placeholders2_2E:
	.zero		1
	.type		_ZN41_INTERNAL_76aa7211_4_k_cu_96b6451c_1726764cuda3std3__45__cpo3endE,@object
	.size		_ZN41_INTERNAL_76aa7211_4_k_cu_96b6451c_1726764cuda3std3__45__cpo3endE,(_ZN41_INTERNAL_76aa7211_4_k_cu_96b6451c_1726764cuda3std6ranges3__45__cpo3endE - _ZN41_INTERNAL_76aa7211_4_k_cu_96b6451c_1726764cuda3std3__45__cpo3endE)
_ZN41_INTERNAL_76aa7211_4_k_cu_96b6451c_1726764cuda3std3__45__cpo3endE:
	.zero		1
	.type		_ZN41_INTERNAL_76aa7211_4_k_cu_96b6451c_1726764cuda3std6ranges3__45__cpo3endE,@object
	.size		_ZN41_INTERNAL_76aa7211_4_k_cu_96b6451c_1726764cuda3std6ranges3__45__cpo3endE,(_ZN41_INTERNAL_76aa7211_4_k_cu_96b6451c_1726766thrust24THRUST_300001_SM_1000_NS12placeholders2_6E - _ZN41_INTERNAL_76aa7211_4_k_cu_96b6451c_1726764cuda3std6ranges3__45__cpo3endE)
_ZN41_INTERNAL_76aa7211_4_k_cu_96b6451c_1726764cuda3std6ranges3__45__cpo3endE:
	.zero		1
	.type		_ZN41_INTERNAL_76aa7211_4_k_cu_96b6451c_1726766thrust24THRUST_300001_SM_1000_NS12placeholders2_6E,@object
	.size		_ZN41_INTERNAL_76aa7211_4_k_cu_96b6451c_1726766thrust24THRUST_300001_SM_1000_NS12placeholders2_6E,(_ZN41_INTERNAL_76aa7211_4_k_cu_96b6451c_1726764cuda3std3__45__cpo4rendE - _ZN41_INTERNAL_76aa7211_4_k_cu_96b6451c_1726766thrust24THRUST_300001_SM_1000_NS12placeholders2_6E)
_ZN41_INTERNAL_76aa7211_4_k_cu_96b6451c_1726766thrust24THRUST_300001_SM_1000_NS12placeholders2_6E:
	.zero		1
	.type		_ZN41_INTERNAL_76aa7211_4_k_cu_96b6451c_1726764cuda3std3__45__cpo4rendE,@object
	.size		_ZN41_INTERNAL_76aa7211_4_k_cu_96b6451c_1726764cuda3std3__45__cpo4rendE,(_ZN41_INTERNAL_76aa7211_4_k_cu_96b6451c_1726764cuda3std6ranges3__45__cpo9iter_swapE - _ZN41_INTERNAL_76aa7211_4_k_cu_96b6451c_1726764cuda3std3__45__cpo4rendE)
_ZN41_INTERNAL_76aa7211_4_k_cu_96b6451c_1726764cuda3std3__45__cpo4rendE:
	.zero		1
	.type		_ZN41_INTERNAL_76aa7211_4_k_cu_96b6451c_1726764cuda3std6ranges3__45__cpo9iter_swapE,@object
	.size		_ZN41_INTERNAL_76aa7211_4_k_cu_96b6451c_1726764cuda3std6ranges3__45__cpo9iter_swapE,(_ZN41_INTERNAL_76aa7211_4_k_cu_96b6451c_1726764cuda3std3__48unexpectE - _ZN41_INTERNAL_76aa7211_4_k_cu_96b6451c_1726764cuda3std6ranges3__45__cpo9iter_swapE)
_ZN41_INTERNAL_76aa7211_4_k_cu_96b6451c_1726764cuda3std6ranges3__45__cpo9iter_swapE:
	.zero		1
	.type		_ZN41_INTERNAL_76aa7211_4_k_cu_96b6451c_1726764cuda3std3__48unexpectE,@object
	.size		_ZN41_INTERNAL_76aa7211_4_k_cu_96b6451c_1726764cuda3std3__48unexpectE,(_ZN41_INTERNAL_76aa7211_4_k_cu_96b6451c_1726766thrust24THRUST_300001_SM_1000_NS8cuda_cub3parE - _ZN41_INTERNAL_76aa7211_4_k_cu_96b6451c_1726764cuda3std3__48unexpectE)
_ZN41_INTERNAL_76aa7211_4_k_cu_96b6451c_1726764cuda3std3__48unexpectE:
	.zero		1
	.type		_ZN41_INTERNAL_76aa7211_4_k_cu_96b6451c_1726766thrust24THRUST_300001_SM_1000_NS8cuda_cub3parE,@object
	.size		_ZN41_INTERNAL_76aa7211_4_k_cu_96b6451c_1726766thrust24THRUST_300001_SM_1000_NS8cuda_cub3parE,(_ZN41_INTERNAL_76aa7211_4_k_cu_96b6451c_1726766thrust24THRUST_300001_SM_1000_NS12placeholders2_4E - _ZN41_INTERNAL_76aa7211_4_k_cu_96b6451c_1726766thrust24THRUST_300001_SM_1000_NS8cuda_cub3parE)
_ZN41_INTERNAL_76aa7211_4_k_cu_96b6451c_1726766thrust24THRUST_300001_SM_1000_NS8cuda_cub3parE:
	.zero		1
	.type		_ZN41_INTERNAL_76aa7211_4_k_cu_96b6451c_1726766thrust24THRUST_300001_SM_1000_NS12placeholders2_4E,@object
	.size		_ZN41_INTERNAL_76aa7211_4_k_cu_96b6451c_1726766thrust24THRUST_300001_SM_1000_NS12placeholders2_4E,(_ZN41_INTERNAL_76aa7211_4_k_cu_96b6451c_1726764cuda3std3__45__cpo4cendE - _ZN41_INTERNAL_76aa7211_4_k_cu_96b6451c_1726766thrust24THRUST_300001_SM_1000_NS12placeholders2_4E)
_ZN41_INTERNAL_76aa7211_4_k_cu_96b6451c_1726766thrust24THRUST_300001_SM_1000_NS12placeholders2_4E:
	.zero		1
	.type		_ZN41_INTERNAL_76aa7211_4_k_cu_96b6451c_1726764cuda3std3__45__cpo4cendE,@object
	.size		_ZN41_INTERNAL_76aa7211_4_k_cu_96b6451c_1726764cuda3std3__45__cpo4cendE,(_ZN41_INTERNAL_76aa7211_4_k_cu_96b6451c_1726764cuda3std6ranges3__45__cpo4cendE - _ZN41_INTERNAL_76aa7211_4_k_cu_96b6451c_1726764cuda3std3__45__cpo4cendE)
_ZN41_INTERNAL_76aa7211_4_k_cu_96b6451c_1726764cuda3std3__45__cpo4cendE:
	.zero		1
	.type		_ZN41_INTERNAL_76aa7211_4_k_cu_96b6451c_1726764cuda3std6ranges3__45__cpo4cendE,@object
	.size		_ZN41_INTERNAL_76aa7211_4_k_cu_96b6451c_1726764cuda3std6ranges3__45__cpo4cendE,(_ZN41_INTERNAL_76aa7211_4_k_cu_96b6451c_1726764cuda3std3__420unreachable_sentinelE - _ZN41_INTERNAL_76aa7211_4_k_cu_96b6451c_1726764cuda3std6ranges3__45__cpo4cendE)
_ZN41_INTERNAL_76aa7211_4_k_cu_96b6451c_1726764cuda3std6ranges3__45__cpo4cendE:
	.zero		1
	.type		_ZN41_INTERNAL_76aa7211_4_k_cu_96b6451c_1726764cuda3std3__420unreachable_sentinelE,@object
	.size		_ZN41_INTERNAL_76aa7211_4_k_cu_96b6451c_1726764cuda3std3__420unreachable_sentinelE,(_ZN41_INTERNAL_76aa7211_4_k_cu_96b6451c_1726764cuda3std6ranges3__45__cpo5ssizeE - _ZN41_INTERNAL_76aa7211_4_k_cu_96b6451c_1726764cuda3std3__420unreachable_sentinelE)
_ZN41_INTERNAL_76aa7211_4_k_cu_96b6451c_1726764cuda3std3__420unreachable_sentinelE:
	.zero		1
	.type		_ZN41_INTERNAL_76aa7211_4_k_cu_96b6451c_1726764cuda3std6ranges3__45__cpo5ssizeE,@object
	.size		_ZN41_INTERNAL_76aa7211_4_k_cu_96b6451c_1726764cuda3std6ranges3__45__cpo5ssizeE,(_ZN41_INTERNAL_76aa7211_4_k_cu_96b6451c_1726766thrust24THRUST_300001_SM_1000_NS12placeholders2_8E - _ZN41_INTERNAL_76aa7211_4_k_cu_96b6451c_1726764cuda3std6ranges3__45__cpo5ssizeE)
_ZN41_INTERNAL_76aa7211_4_k_cu_96b6451c_1726764cuda3std6ranges3__45__cpo5ssizeE:
	.zero		1
	.type		_ZN41_INTERNAL_76aa7211_4_k_cu_96b6451c_1726766thrust24THRUST_300001_SM_1000_NS12placeholders2_8E,@object
	.size		_ZN41_INTERNAL_76aa7211_4_k_cu_96b6451c_1726766thrust24THRUST_300001_SM_1000_NS12placeholders2_8E,(_ZN41_INTERNAL_76aa7211_4_k_cu_96b6451c_1726764cuda3std3__45__cpo5crendE - _ZN41_INTERNAL_76aa7211_4_k_cu_96b6451c_1726766thrust24THRUST_300001_SM_1000_NS12placeholders2_8E)
_ZN41_INTERNAL_76aa7211_4_k_cu_96b6451c_1726766thrust24THRUST_300001_SM_1000_NS12placeholders2_8E:
	.zero		1
	.type		_ZN41_INTERNAL_76aa7211_4_k_cu_96b6451c_1726764cuda3std3__45__cpo5crendE,@object
	.size		_ZN41_INTERNAL_76aa7211_4_k_cu_96b6451c_1726764cuda3std3__45__cpo5crendE,(_ZN41_INTERNAL_76aa7211_4_k_cu_96b6451c_1726764cuda3std6ranges3__45__cpo4prevE - _ZN41_INTERNAL_76aa7211_4_k_cu_96b6451c_1726764cuda3std3__45__cpo5crendE)
_ZN41_INTERNAL_76aa7211_4_k_cu_96b6451c_1726764cuda3std3__45__cpo5crendE:
	.zero		1
	.type		_ZN41_INTERNAL_76aa7211_4_k_cu_96b6451c_1726764cuda3std6ranges3__45__cpo4prevE,@object
	.size		_ZN41_INTERNAL_76aa7211_4_k_cu_96b6451c_1726764cuda3std6ranges3__45__cpo4prevE,(_ZN41_INTERNAL_76aa7211_4_k_cu_96b6451c_1726764cuda3std6ranges3__45__cpo9iter_moveE - _ZN41_INTERNAL_76aa7211_4_k_cu_96b6451c_1726764cuda3std6ranges3__45__cpo4prevE)
_ZN41_INTERNAL_76aa7211_4_k_cu_96b6451c_1726764cuda3std6ranges3__45__cpo4prevE:
	.zero		1
	.type		_ZN41_INTERNAL_76aa7211_4_k_cu_96b6451c_1726764cuda3std6ranges3__45__cpo9iter_moveE,@object
	.size		_ZN41_INTERNAL_76aa7211_4_k_cu_96b6451c_1726764cuda3std6ranges3__45__cpo9iter_moveE,(_ZN41_INTERNAL_76aa7211_4_k_cu_96b6451c_1726766thrust24THRUST_300001_SM_1000_NS6system6detail10sequential3seqE - _ZN41_INTERNAL_76aa7211_4_k_cu_96b6451c_1726764cuda3std6ranges3__45__cpo9iter_moveE)
_ZN41_INTERNAL_76aa7211_4_k_cu_96b6451c_1726764cuda3std6ranges3__45__cpo9iter_moveE:
	.zero		1
	.type		_ZN41_INTERNAL_76aa7211_4_k_cu_96b6451c_1726766thrust24THRUST_300001_SM_1000_NS6system6detail10sequential3seqE,@object
	.size		_ZN41_INTERNAL_76aa7211_4_k_cu_96b6451c_1726766thrust24THRUST_300001_SM_1000_NS6system6detail10sequential3seqE,(.L_31 - _ZN41_INTERNAL_76aa7211_4_k_cu_96b6451c_1726766thrust24THRUST_300001_SM_1000_NS6system6detail10sequential3seqE)
_ZN41_INTERNAL_76aa7211_4_k_cu_96b6451c_1726766thrust24THRUST_300001_SM_1000_NS6system6detail10sequential3seqE:
	.zero		1
.L_31:


//--------------------- .nv.constant0._ZN3cub18CUB_300001_SM_10006detail11EmptyKernelIvEEvv --------------------------
	.section	.nv.constant0._ZN3cub18CUB_300001_SM_10006detail11EmptyKernelIvEEvv,"a",@progbits
	.sectionflags	@""
	.align	4
.nv.constant0._ZN3cub18CUB_300001_SM_10006detail11EmptyKernelIvEEvv:
	.zero		896


//--------------------- SYMBOLS --------------------------

	.type		.nv.reservedSmem.offset0,@object
	.size		.nv.reservedSmem.offset0,0x4
